//
// Generated by NVIDIA NVVM Compiler
//
// Compiler Build ID: CL-36424714
// Cuda compilation tools, release 13.0, V13.0.88
// Based on NVVM 20.0.0
//

.version 9.0
.target sm_100
.address_size 64

	// .globl	_Z10mandelbrotPc
.const .align 4 .u32 dev_iter;
.const .align 8 .f64 dev_x_min;
.const .align 8 .f64 dev_y_min;
.const .align 8 .f64 dev_x_step;
.const .align 8 .f64 dev_y_step;
.const .align 4 .u32 dev_W_x_H;
.const .align 4 .u32 dev_width;
.const .align 4 .u32 dev_row_size;

.visible .entry _Z10mandelbrotPc(
	.param .u64 .ptr .align 1 _Z10mandelbrotPc_param_0
)
{
	.reg .pred 	%p<6>;
	.reg .b16 	%rs<2>;
	.reg .b32 	%r<26>;
	.reg .b64 	%rd<5>;
	.reg .b64 	%fd<27>;

	ld.param.u64 	%rd2, [_Z10mandelbrotPc_param_0];
	mov.u32 	%r7, %nctaid.x;
	mov.u32 	%r8, %ntid.x;
	mov.u32 	%r9, %tid.y;
	mov.u32 	%r10, %ctaid.x;
	mov.u32 	%r11, %tid.x;
	mad.lo.s32 	%r12, %r9, %r7, %r10;
	mad.lo.s32 	%r1, %r12, %r8, %r11;
	ld.const.u32 	%r13, [dev_W_x_H];
	setp.ge.s32 	%p1, %r1, %r13;
	@%p1 bra 	$L__BB0_6;
	ld.const.u32 	%r15, [dev_width];
	div.s32 	%r16, %r1, %r15;
	mul.lo.s32 	%r17, %r16, %r15;
	sub.s32 	%r18, %r1, %r17;
	cvta.to.global.u64 	%rd3, %rd2;
	ld.const.u32 	%r19, [dev_row_size];
	mul.lo.s32 	%r20, %r19, %r16;
	mad.lo.s32 	%r21, %r18, 3, %r20;
	cvt.s64.s32 	%rd4, %r21;
	add.s64 	%rd1, %rd3, %rd4;
	ld.const.f64 	%fd11, [dev_x_min];
	ld.const.f64 	%fd12, [dev_x_step];
	fma.rn.f64 	%fd13, %fd12, 0d3FE0000000000000, %fd11;
	cvt.rn.f64.s32 	%fd14, %r18;
	fma.rn.f64 	%fd1, %fd12, %fd14, %fd13;
	ld.const.f64 	%fd15, [dev_y_min];
	ld.const.f64 	%fd16, [dev_y_step];
	fma.rn.f64 	%fd17, %fd16, 0d3FE0000000000000, %fd15;
	cvt.rn.f64.s32 	%fd18, %r16;
	fma.rn.f64 	%fd2, %fd16, %fd18, %fd17;
	ld.const.u32 	%r2, [dev_iter];
	setp.lt.s32 	%p2, %r2, 1;
	mov.b32 	%r25, 0;
	@%p2 bra 	$L__BB0_5;
	mov.b32 	%r24, 0;
	mov.f64 	%fd23, 0d0000000000000000;
	mov.f64 	%fd24, %fd23;
	mov.f64 	%fd25, %fd23;
	mov.f64 	%fd26, %fd23;
$L__BB0_3:
	sub.f64 	%fd20, %fd24, %fd23;
	add.f64 	%fd7, %fd1, %fd20;
	add.f64 	%fd21, %fd26, %fd26;
	fma.rn.f64 	%fd25, %fd21, %fd25, %fd2;
	mul.f64 	%fd24, %fd7, %fd7;
	mul.f64 	%fd23, %fd25, %fd25;
	add.s32 	%r24, %r24, 1;
	add.f64 	%fd22, %fd24, %fd23;
	setp.lt.f64 	%p3, %fd22, 0d4010000000000000;
	setp.lt.s32 	%p4, %r24, %r2;
	and.pred  	%p5, %p3, %p4;
	mov.f64 	%fd26, %fd7;
	@%p5 bra 	$L__BB0_3;
	mul.lo.s32 	%r25, %r24, 255;
$L__BB0_5:
	div.s32 	%r23, %r25, %r2;
	cvt.u16.u32 	%rs1, %r23;
	st.global.u8 	[%rd1+2], %rs1;
	st.global.u8 	[%rd1+1], %rs1;
	st.global.u8 	[%rd1], %rs1;
$L__BB0_6:
	ret;

}


// ===== COMPILED SASS (sm_100) =====

	.target	sm_100

	.elftype	@"ET_EXEC"


//--------------------- .note.nv.tkinfo           --------------------------
	.section	.note.nv.tkinfo,"",@"SHT_NOTE"
	.sectionflags	@"SHF_NOTE_NV_TKINFO"
	.tkinfo
        /*0018*/ 	.word	0x00000002
        /*0030*/ 	.string	""
        /*0030*/ 	.string	"ptxas"
        /*0030*/ 	.string	"Cuda compilation tools, release 13.0, V13.0.88"
        /*0030*/ 	.string	"Build cuda_13.0.r13.0/compiler.36424714_0"
        /*0030*/ 	.string	"-arch sm_100 -m 64 "



//--------------------- .note.nv.cuinfo           --------------------------
	.section	.note.nv.cuinfo,"",@"SHT_NOTE"
	.sectionflags	@"SHF_NOTE_NV_CUINFO"
        /*0018*/ 	.short	0x0002
        /*001a*/ 	.short	0x0064
        /*001c*/ 	.short	0x0082
	.zero		2


//--------------------- .nv.info                  --------------------------
	.section	.nv.info,"",@"SHT_CUDA_INFO"
	.align	4


	//----- nvinfo : EIATTR_REGCOUNT
	.align		4
        /*0000*/ 	.byte	0x04, 0x2f
        /*0002*/ 	.short	(.L_9 - .L_8)
	.align		4
.L_8:
        /*0004*/ 	.word	index@(_Z10mandelbrotPc)
        /*0008*/ 	.word	0x00000016


	//----- nvinfo : EIATTR_FRAME_SIZE
	.align		4
.L_9:
        /*000c*/ 	.byte	0x04, 0x11
        /*000e*/ 	.short	(.L_11 - .L_10)
	.align		4
.L_10:
        /*0010*/ 	.word	index@(_Z10mandelbrotPc)
        /*0014*/ 	.word	0x00000000


	//----- nvinfo : EIATTR_MIN_STACK_SIZE
	.align		4
.L_11:
        /*0018*/ 	.byte	0x04, 0x12
        /*001a*/ 	.short	(.L_13 - .L_12)
	.align		4
.L_12:
        /*001c*/ 	.word	index@(_Z10mandelbrotPc)
        /*0020*/ 	.word	0x00000000
.L_13:


//--------------------- .nv.compat                --------------------------
	.section	.nv.compat,"",@"SHT_CUDA_COMPAT_INFO"
	.align	4
        /*0000*/ 	.byte	0x02, 0x09, 0x00, 0x00, 0x02, 0x02, 0x01, 0x00, 0x02, 0x05, 0x05, 0x00, 0x03, 0x07, 0x01, 0x01
        /*0010*/ 	.byte	0x02, 0x03, 0x00, 0x00, 0x02, 0x06, 0x01, 0x00, 0x04, 0x0b, 0x08, 0x00, 0x01, 0x00, 0x00, 0x00
        /*0020*/ 	.byte	0x00, 0x00, 0x00, 0x00


//--------------------- .nv.info._Z10mandelbrotPc --------------------------
	.section	.nv.info._Z10mandelbrotPc,"",@"SHT_CUDA_INFO"
	.sectionflags	@""
	.align	4


	//----- nvinfo : EIATTR_CUDA_API_VERSION
	.align		4
        /*0000*/ 	.byte	0x04, 0x37
        /*0002*/ 	.short	(.L_15 - .L_14)
.L_14:
        /*0004*/ 	.word	0x00000082


	//----- nvinfo : EIATTR_KPARAM_INFO
	.align		4
.L_15:
        /*0008*/ 	.byte	0x04, 0x17
        /*000a*/ 	.short	(.L_17 - .L_16)
.L_16:
        /*000c*/ 	.word	0x00000000
        /*0010*/ 	.short	0x0000
        /*0012*/ 	.short	0x0000
        /*0014*/ 	.byte	0x00, 0xf5, 0x21, 0x00


	//----- nvinfo : EIATTR_SPARSE_MMA_MASK
	.align		4
.L_17:
        /*0018*/ 	.byte	0x03, 0x50
        /*001a*/ 	.short	0x0000


	//----- nvinfo : EIATTR_MAXREG_COUNT
	.align		4
        /*001c*/ 	.byte	0x03, 0x1b
        /*001e*/ 	.short	0x00ff


	//----- nvinfo : EIATTR_MERCURY_ISA_VERSION
	.align		4
        /*0020*/ 	.byte	0x03, 0x5f
        /*0022*/ 	.short	0x0101


	//----- nvinfo : EIATTR_VRC_CTA_INIT_COUNT
	.align		4
        /*0024*/ 	.byte	0x02, 0x4a
	.zero		1
	.zero		1


	//----- nvinfo : EIATTR_EXIT_INSTR_OFFSETS
	.align		4
        /*0028*/ 	.byte	0x04, 0x1c
        /*002a*/ 	.short	(.L_19 - .L_18)


	//   ....[0]....
.L_18:
        /*002c*/ 	.word	0x000000a0


	//   ....[1]....
        /*0030*/ 	.word	0x00000680


	//----- nvinfo : EIATTR_CRS_STACK_SIZE
	.align		4
.L_19:
        /*0034*/ 	.byte	0x04, 0x1e
        /*0036*/ 	.short	(.L_21 - .L_20)
.L_20:
        /*0038*/ 	.word	0x00000000


	//----- nvinfo : EIATTR_CBANK_PARAM_SIZE
	.align		4
.L_21:
        /*003c*/ 	.byte	0x03, 0x19
        /*003e*/ 	.short	0x0008


	//----- nvinfo : EIATTR_PARAM_CBANK
	.align		4
        /*0040*/ 	.byte	0x04, 0x0a
        /*0042*/ 	.short	(.L_23 - .L_22)
	.align		4
.L_22:
        /*0044*/ 	.word	index@(.nv.constant0._Z10mandelbrotPc)
        /*0048*/ 	.short	0x0380
        /*004a*/ 	.short	0x0008


	//----- nvinfo : EIATTR_SW_WAR
	.align		4
.L_23:
        /*004c*/ 	.byte	0x04, 0x36
        /*004e*/ 	.short	(.L_25 - .L_24)
.L_24:
        /*0050*/ 	.word	0x00000008
.L_25:


//--------------------- .nv.callgraph             --------------------------
	.section	.nv.callgraph,"",@"SHT_CUDA_CALLGRAPH"
	.align	4
	.sectionentsize	8
	.align		4
        /*0000*/ 	.word	0x00000000
	.align		4
        /*0004*/ 	.word	0xffffffff
	.align		4
        /*0008*/ 	.word	0x00000000
	.align		4
        /*000c*/ 	.word	0xfffffffe
	.align		4
        /*0010*/ 	.word	0x00000000
	.align		4
        /*0014*/ 	.word	0xfffffffd
	.align		4
        /*0018*/ 	.word	0x00000000
	.align		4
        /*001c*/ 	.word	0xfffffffc


//--------------------- .nv.constant3             --------------------------
	.section	.nv.constant3,"a",@progbits
	.align	8
.nv.constant3:
	.type		dev_iter,@object
	.size		dev_iter,(.L_0 - dev_iter)
dev_iter:
	.zero		4
.L_0:
	.zero		4
	.type		dev_x_min,@object
	.size		dev_x_min,(dev_y_min - dev_x_min)
dev_x_min:
	.zero		8
	.type		dev_y_min,@object
	.size		dev_y_min,(dev_x_step - dev_y_min)
dev_y_min:
	.zero		8
	.type		dev_x_step,@object
	.size		dev_x_step,(dev_y_step - dev_x_step)
dev_x_step:
	.zero		8
	.type		dev_y_step,@object
	.size		dev_y_step,(dev_W_x_H - dev_y_step)
dev_y_step:
	.zero		8
	.type		dev_W_x_H,@object
	.size		dev_W_x_H,(dev_width - dev_W_x_H)
dev_W_x_H:
	.zero		4
	.type		dev_width,@object
	.size		dev_width,(dev_row_size - dev_width)
dev_width:
	.zero		4
	.type		dev_row_size,@object
	.size		dev_row_size,(.L_7 - dev_row_size)
dev_row_size:
	.zero		4
.L_7:


//--------------------- .text._Z10mandelbrotPc    --------------------------
	.section	.text._Z10mandelbrotPc,"ax",@progbits
	.align	128
        .global         _Z10mandelbrotPc
        .type           _Z10mandelbrotPc,@function
        .size           _Z10mandelbrotPc,(.L_x_4 - _Z10mandelbrotPc)
        .other          _Z10mandelbrotPc,@"STO_CUDA_ENTRY STV_DEFAULT"
_Z10mandelbrotPc:
.text._Z10mandelbrotPc:
[----:B------:R-:W-:Y:S01]  /*0000*/  LDC R1, c[0x0][0x37c] ;  /* 0x0000df00ff017b82 */ /* 0x000fe20000000800 */
[----:B------:R-:W0:Y:S01]  /*0010*/  S2R R0, SR_TID.Y ;  /* 0x0000000000007919 */ /* 0x000e220000002200 */
[----:B------:R-:W0:Y:S01]  /*0020*/  LDCU UR4, c[0x0][0x370] ;  /* 0x00006e00ff0477ac */ /* 0x000e220008000800 */
[----:B------:R-:W0:Y:S01]  /*0030*/  S2R R3, SR_CTAID.X ;  /* 0x0000000000037919 */ /* 0x000e220000002500 */
[----:B------:R-:W1:Y:S01]  /*0040*/  LDCU UR5, c[0x0][0x360] ;  /* 0x00006c00ff0577ac */ /* 0x000e620008000800 */
[----:B------:R-:W1:Y:S01]  /*0050*/  S2R R5, SR_TID.X ;  /* 0x0000000000057919 */ /* 0x000e620000002100 */
[----:B------:R-:W2:Y:S01]  /*0060*/  LDCU UR6, c[0x3][0x28] ;  /* 0x00c00500ff0677ac */ /* 0x000ea20008000800 */
[----:B0-----:R-:W-:-:S04]  /*0070*/  IMAD R0, R0, UR4, R3 ;  /* 0x0000000400007c24 */ /* 0x001fc8000f8e0203 */
[----:B-1----:R-:W-:-:S05]  /*0080*/  IMAD R0, R0, UR5, R5 ;  /* 0x0000000500007c24 */ /* 0x002fca000f8e0205 */
[----:B--2---:R-:W-:-:S13]  /*0090*/  ISETP.GE.AND P0, PT, R0, UR6, PT ;  /* 0x0000000600007c0c */ /* 0x004fda000bf06270 */
[----:B------:R-:W-:Y:S05]  /*00a0*/  @P0 EXIT ;  /* 0x000000000000094d */ /* 0x000fea0003800000 */
[----:B------:R-:W0:Y:S01]  /*00b0*/  LDC R17, c[0x3][0x2c] ;  /* 0x00c00b00ff117b82 */ /* 0x000e220000000800 */
[----:B------:R-:W1:Y:S01]  /*00c0*/  LDCU UR4, c[0x3][0x30] ;  /* 0x00c00600ff0477ac */ /* 0x000e620008000800 */
[----:B------:R-:W2:Y:S06]  /*00d0*/  LDCU.64 UR6, c[0x0][0x380] ;  /* 0x00007000ff0677ac */ /* 0x000eac0008000a00 */
[----:B------:R-:W3:Y:S01]  /*00e0*/  LDC.64 R10, c[0x3][0x8] ;  /* 0x00c00200ff0a7b82 */ /* 0x000ee20000000a00 */
[----:B0-----:R-:W-:-:S04]  /*00f0*/  IABS R5, R17 ;  /* 0x0000001100057213 */ /* 0x001fc80000000000 */
[----:B------:R-:W0:Y:S08]  /*0100*/  I2F.RP R4, R5 ;  /* 0x0000000500047306 */ /* 0x000e300000209400 */
[----:B0-----:R-:W0:Y:S02]  /*0110*/  MUFU.RCP R4, R4 ;  /* 0x0000000400047308 */ /* 0x001e240000001000 */
[----:B0-----:R-:W-:-:S06]  /*0120*/  VIADD R2, R4, 0xffffffe ;  /* 0x0ffffffe04027836 */ /* 0x001fcc0000000000 */
[----:B------:R0:W4:Y:S02]  /*0130*/  F2I.FTZ.U32.TRUNC.NTZ R3, R2 ;  /* 0x0000000200037305 */ /* 0x000124000021f000 */
[----:B0-----:R-:W-:Y:S02]  /*0140*/  IMAD.MOV.U32 R2, RZ, RZ, RZ ;  /* 0x000000ffff027224 */ /* 0x001fe400078e00ff */
[----:B----4-:R-:W-:-:S04]  /*0150*/  IMAD.MOV R6, RZ, RZ, -R3 ;  /* 0x000000ffff067224 */ /* 0x010fc800078e0a03 */
[----:B------:R-:W-:Y:S01]  /*0160*/  IMAD R7, R6, R5, RZ ;  /* 0x0000000506077224 */ /* 0x000fe200078e02ff */
[----:B------:R-:W-:-:S03]  /*0170*/  IABS R6, R0 ;  /* 0x0000000000067213 */ /* 0x000fc60000000000 */
[----:B------:R-:W-:Y:S01]  /*0180*/  IMAD.HI.U32 R3, R3, R7, R2 ;  /* 0x0000000703037227 */ /* 0x000fe200078e0002 */
[----:B------:R-:W-:-:S04]  /*0190*/  LOP3.LUT R2, R0, R17, RZ, 0x3c, !PT ;  /* 0x0000001100027212 */ /* 0x000fc800078e3cff */
[----:B------:R-:W-:Y:S01]  /*01a0*/  ISETP.GE.AND P1, PT, R2, RZ, PT ;  /* 0x000000ff0200720c */ /* 0x000fe20003f26270 */
[----:B------:R-:W-:-:S05]  /*01b0*/  IMAD.HI.U32 R3, R3, R6, RZ ;  /* 0x0000000603037227 */ /* 0x000fca00078e00ff */
[----:B------:R-:W-:-:S05]  /*01c0*/  IADD3 R4, PT, PT, -R3, RZ, RZ ;  /* 0x000000ff03047210 */ /* 0x000fca0007ffe1ff */
[C---:B------:R-:W-:Y:S02]  /*01d0*/  IMAD R4, R5.reuse, R4, R6 ;  /* 0x0000000405047224 */ /* 0x040fe400078e0206 */
[----:B------:R-:W3:Y:S03]  /*01e0*/  LDC.64 R6, c[0x3][0x18] ;  /* 0x00c00600ff067b82 */ /* 0x000ee60000000a00 */
[----:B------:R-:W-:-:S13]  /*01f0*/  ISETP.GT.U32.AND P2, PT, R5, R4, PT ;  /* 0x000000040500720c */ /* 0x000fda0003f44070 */
[----:B------:R-:W-:Y:S02]  /*0200*/  @!P2 IMAD.IADD R4, R4, 0x1, -R5 ;  /* 0x000000010404a824 */ /* 0x000fe400078e0a05 */
[----:B------:R-:W-:Y:S01]  /*0210*/  @!P2 VIADD R3, R3, 0x1 ;  /* 0x000000010303a836 */ /* 0x000fe20000000000 */
[----:B------:R-:W-:Y:S02]  /*0220*/  ISETP.NE.AND P2, PT, R17, RZ, PT ;  /* 0x000000ff1100720c */ /* 0x000fe40003f45270 */
[----:B------:R-:W-:Y:S02]  /*0230*/  ISETP.GE.U32.AND P0, PT, R4, R5, PT ;  /* 0x000000050400720c */ /* 0x000fe40003f06070 */
[----:B------:R-:W0:Y:S01]  /*0240*/  LDC.64 R4, c[0x3][0x20] ;  /* 0x00c00800ff047b82 */ /* 0x000e220000000a00 */
[----:B---3--:R-:W-:-:S10]  /*0250*/  DFMA R10, R6, 0.5, R10 ;  /* 0x3fe00000060a782b */ /* 0x008fd4000000000a */
[----:B------:R-:W-:-:S05]  /*0260*/  @P0 VIADD R3, R3, 0x1 ;  /* 0x0000000103030836 */ /* 0x000fca0000000000 */
[----:B------:R-:W-:Y:S02]  /*0270*/  MOV R16, R3 ;  /* 0x0000000300107202 */ /* 0x000fe40000000f00 */
[----:B------:R-:W0:Y:S03]  /*0280*/  LDC.64 R2, c[0x3][0x10] ;  /* 0x00c00400ff027b82 */ /* 0x000e260000000a00 */
[----:B------:R-:W-:Y:S01]  /*0290*/  @!P1 IMAD.MOV R16, RZ, RZ, -R16 ;  /* 0x000000ffff109224 */ /* 0x000fe200078e0a10 */
[----:B------:R-:W-:-:S05]  /*02a0*/  @!P2 LOP3.LUT R16, RZ, R17, RZ, 0x33, !PT ;  /* 0x00000011ff10a212 */ /* 0x000fca00078e33ff */
[----:B------:R-:W-:Y:S02]  /*02b0*/  IMAD.MOV R8, RZ, RZ, -R16 ;  /* 0x000000ffff087224 */ /* 0x000fe400078e0a10 */
[----:B-1----:R-:W-:Y:S02]  /*02c0*/  IMAD R14, R16, UR4, RZ ;  /* 0x00000004100e7c24 */ /* 0x002fe4000f8e02ff */
[----:B------:R-:W-:Y:S02]  /*02d0*/  IMAD R17, R17, R8, R0 ;  /* 0x0000000811117224 */ /* 0x000fe400078e0200 */
[----:B------:R-:W1:Y:S01]  /*02e0*/  LDC R0, c[0x3][RZ] ;  /* 0x00c00000ff007b82 */ /* 0x000e620000000800 */
[----:B------:R-:W3:Y:S01]  /*02f0*/  I2F.F64 R8, R16 ;  /* 0x0000001000087312 */ /* 0x000ee20000201c00 */
[----:B------:R-:W-:-:S07]  /*0300*/  IMAD R18, R17, 0x3, R14 ;  /* 0x0000000311127824 */ /* 0x000fce00078e020e */
[----:B------:R-:W4:Y:S01]  /*0310*/  I2F.F64 R12, R17 ;  /* 0x00000011000c7312 */ /* 0x000f220000201c00 */
[----:B0-----:R-:W-:Y:S01]  /*0320*/  DFMA R14, R4, 0.5, R2 ;  /* 0x3fe00000040e782b */ /* 0x001fe20000000002 */
[----:B--2---:R-:W-:-:S04]  /*0330*/  IADD3 R2, P1, PT, R18, UR6, RZ ;  /* 0x0000000612027c10 */ /* 0x004fc8000ff3e0ff */
[----:B------:R-:W-:-:S03]  /*0340*/  LEA.HI.X.SX32 R3, R18, UR7, 0x1, P1 ;  /* 0x0000000712037c11 */ /* 0x000fc600088f0eff */
[----:B---3--:R-:W-:Y:S01]  /*0350*/  DFMA R8, R8, R4, R14 ;  /* 0x000000040808722b */ /* 0x008fe2000000000e */
[----:B-1----:R-:W-:Y:S01]  /*0360*/  ISETP.GE.AND P0, PT, R0, 0x1, PT ;  /* 0x000000010000780c */ /* 0x002fe20003f06270 */
[----:B----4-:R-:W-:Y:S01]  /*0370*/  DFMA R6, R12, R6, R10 ;  /* 0x000000060c06722b */ /* 0x010fe2000000000a */
[----:B------:R-:W-:-:S11]  /*0380*/  MOV R11, RZ ;  /* 0x000000ff000b7202 */ /* 0x000fd60000000f00 */
[----:B------:R-:W-:Y:S05]  /*0390*/  @!P0 BRA `(.L_x_0) ;  /* 0x00000000004c8947 */ /* 0x000fea0003800000 */
[----:B------:R-:W-:Y:S01]  /*03a0*/  BSSY.RECONVERGENT B0, `(.L_x_1) ;  /* 0x0000011000007945 */ /* 0x000fe20003800200 */
[----:B------:R-:W-:Y:S01]  /*03b0*/  IMAD.MOV.U32 R17, RZ, RZ, RZ ;  /* 0x000000ffff117224 */ /* 0x000fe200078e00ff */
[----:B------:R-:W-:Y:S02]  /*03c0*/  CS2R R4, SRZ ;  /* 0x0000000000047805 */ /* 0x000fe4000001ff00 */
[----:B------:R-:W-:Y:S02]  /*03d0*/  CS2R R10, SRZ ;  /* 0x00000000000a7805 */ /* 0x000fe4000001ff00 */
[----:B------:R-:W-:Y:S02]  /*03e0*/  CS2R R12, SRZ ;  /* 0x00000000000c7805 */ /* 0x000fe4000001ff00 */
[----:B------:R-:W-:-:S07]  /*03f0*/  CS2R R14, SRZ ;  /* 0x00000000000e7805 */ /* 0x000fce000001ff00 */
.L_x_2:
[----:B------:R-:W-:Y:S01]  /*0400*/  DADD R4, R10, -R4 ;  /* 0x000000000a047229 */ /* 0x000fe20000000804 */
[----:B------:R-:W-:Y:S01]  /*0410*/  VIADD R17, R17, 0x1 ;  /* 0x0000000111117836 */ /* 0x000fe20000000000 */
[----:B------:R-:W-:-:S04]  /*0420*/  DADD R10, R14, R14 ;  /* 0x000000000e0a7229 */ /* 0x000fc8000000000e */
[----:B------:R-:W-:Y:S02]  /*0430*/  ISETP.GE.AND P0, PT, R17, R0, PT ;  /* 0x000000001100720c */ /* 0x000fe40003f06270 */
[----:B------:R-:W-:Y:S02]  /*0440*/  DADD R14, R6, R4 ;  /* 0x00000000060e7229 */ /* 0x000fe40000000004 */
[----:B------:R-:W-:-:S06]  /*0450*/  DFMA R12, R10, R12, R8 ;  /* 0x0000000c0a0c722b */ /* 0x000fcc0000000008 */
[----:B------:R-:W-:Y:S02]  /*0460*/  DMUL R10, R14, R14 ;  /* 0x0000000e0e0a7228 */ /* 0x000fe40000000000 */
[----:B------:R-:W-:-:S08]  /*0470*/  DMUL R4, R12, R12 ;  /* 0x0000000c0c047228 */ /* 0x000fd00000000000 */
[----:B------:R-:W-:-:S08]  /*0480*/  DADD R18, R10, R4 ;  /* 0x000000000a127229 */ /* 0x000fd00000000004 */
[----:B------:R-:W-:-:S14]  /*0490*/  DSETP.LT.AND P1, PT, R18, 4, PT ;  /* 0x401000001200742a */ /* 0x000fdc0003f21000 */
[----:B------:R-:W-:Y:S05]  /*04a0*/  @!P0 BRA P1, `(.L_x_2) ;  /* 0xfffffffc00d48947 */ /* 0x000fea000083ffff */
[----:B------:R-:W-:Y:S05]  /*04b0*/  BSYNC.RECONVERGENT B0 ;  /* 0x0000000000007941 */ /* 0x000fea0003800200 */
.L_x_1:
[----:B------:R-:W-:-:S07]  /*04c0*/  IMAD R11, R17, 0xff, RZ ;  /* 0x000000ff110b7824 */ /* 0x000fce00078e02ff */
.L_x_0:
[----:B------:R-:W-:Y:S01]  /*04d0*/  IABS R7, R0 ;  /* 0x0000000000077213 */ /* 0x000fe20000000000 */
[----:B------:R-:W0:Y:S03]  /*04e0*/  LDCU.64 UR4, c[0x0][0x358] ;  /* 0x00006b00ff0477ac */ /* 0x000e260008000a00 */
[----:B------:R-:W1:Y:S08]  /*04f0*/  I2F.RP R6, R7 ;  /* 0x0000000700067306 */ /* 0x000e700000209400 */
[----:B-1----:R-:W1:Y:S02]  /*0500*/  MUFU.RCP R6, R6 ;  /* 0x0000000600067308 */ /* 0x002e640000001000 */
[----:B-1----:R-:W-:-:S06]  /*0510*/  IADD3 R4, PT, PT, R6, 0xffffffe, RZ ;  /* 0x0ffffffe06047810 */ /* 0x002fcc0007ffe0ff */
[----:B------:R1:W2:Y:S02]  /*0520*/  F2I.FTZ.U32.TRUNC.NTZ R5, R4 ;  /* 0x0000000400057305 */ /* 0x0002a4000021f000 */
[----:B-1----:R-:W-:Y:S02]  /*0530*/  IMAD.MOV.U32 R4, RZ, RZ, RZ ;  /* 0x000000ffff047224 */ /* 0x002fe400078e00ff */
[----:B--2---:R-:W-:-:S04]  /*0540*/  IMAD.MOV R8, RZ, RZ, -R5 ;  /* 0x000000ffff087224 */ /* 0x004fc800078e0a05 */
[----:B------:R-:W-:Y:S01]  /*0550*/  IMAD R9, R8, R7, RZ ;  /* 0x0000000708097224 */ /* 0x000fe200078e02ff */
[----:B------:R-:W-:Y:S02]  /*0560*/  IABS R8, R11 ;  /* 0x0000000b00087213 */ /* 0x000fe40000000000 */
[----:B------:R-:W-:Y:S01]  /*0570*/  LOP3.LUT R11, R11, R0, RZ, 0x3c, !PT ;  /* 0x000000000b0b7212 */ /* 0x000fe200078e3cff */
[----:B------:R-:W-:-:S03]  /*0580*/  IMAD.HI.U32 R5, R5, R9, R4 ;  /* 0x0000000905057227 */ /* 0x000fc600078e0004 */
[----:B------:R-:W-:-:S03]  /*0590*/  ISETP.GE.AND P1, PT, R11, RZ, PT ;  /* 0x000000ff0b00720c */ /* 0x000fc60003f26270 */
[----:B------:R-:W-:-:S05]  /*05a0*/  IMAD.HI.U32 R5, R5, R8, RZ ;  /* 0x0000000805057227 */ /* 0x000fca00078e00ff */
[----:B------:R-:W-:-:S05]  /*05b0*/  IADD3 R6, PT, PT, -R5, RZ, RZ ;  /* 0x000000ff05067210 */ /* 0x000fca0007ffe1ff */
[----:B------:R-:W-:-:S05]  /*05c0*/  IMAD R6, R7, R6, R8 ;  /* 0x0000000607067224 */ /* 0x000fca00078e0208 */
[----:B------:R-:W-:-:S13]  /*05d0*/  ISETP.GT.U32.AND P2, PT, R7, R6, PT ;  /* 0x000000060700720c */ /* 0x000fda0003f44070 */
[----:B------:R-:W-:Y:S02]  /*05e0*/  @!P2 IMAD.IADD R6, R6, 0x1, -R7 ;  /* 0x000000010606a824 */ /* 0x000fe400078e0a07 */
[----:B------:R-:W-:Y:S01]  /*05f0*/  @!P2 VIADD R5, R5, 0x1 ;  /* 0x000000010505a836 */ /* 0x000fe20000000000 */
[----:B------:R-:W-:Y:S02]  /*0600*/  ISETP.NE.AND P2, PT, R0, RZ, PT ;  /* 0x000000ff0000720c */ /* 0x000fe40003f45270 */
[----:B------:R-:W-:-:S13]  /*0610*/  ISETP.GE.U32.AND P0, PT, R6, R7, PT ;  /* 0x000000070600720c */ /* 0x000fda0003f06070 */
[----:B------:R-:W-:-:S05]  /*0620*/  @P0 IADD3 R5, PT, PT, R5, 0x1, RZ ;  /* 0x0000000105050810 */ /* 0x000fca0007ffe0ff */
[----:B------:R-:W-:Y:S01]  /*0630*/  @!P1 IMAD.MOV R5, RZ, RZ, -R5 ;  /* 0x000000ffff059224 */ /* 0x000fe200078e0a05 */
[----:B------:R-:W-:-:S05]  /*0640*/  @!P2 LOP3.LUT R5, RZ, R0, RZ, 0x33, !PT ;  /* 0x00000000ff05a212 */ /* 0x000fca00078e33ff */
[----:B0-----:R-:W-:Y:S04]  /*0650*/  STG.E.U8 desc[UR4][R2.64+0x2], R5 ;  /* 0x0000020502007986 */ /* 0x001fe8000c101104 */
[----:B------:R-:W-:Y:S04]  /*0660*/  STG.E.U8 desc[UR4][R2.64+0x1], R5 ;  /* 0x0000010502007986 */ /* 0x000fe8000c101104 */
[----:B------:R-:W-:Y:S01]  /*0670*/  STG.E.U8 desc[UR4][R2.64], R5 ;  /* 0x0000000502007986 */ /* 0x000fe2000c101104 */
[----:B------:R-:W-:Y:S05]  /*0680*/  EXIT ;  /* 0x000000000000794d */ /* 0x000fea0003800000 */
.L_x_3:
[----:B------:R-:W-:-:S00]  /*0690*/  BRA `(.L_x_3) ;  /* 0xfffffffc00fc7947 */ /* 0x000fc0000383ffff */
[----:B------:R-:W-:-:S00]  /*06a0*/  NOP ;  /* 0x0000000000007918 */ /* 0x000fc00000000000 */
        /* <DEDUP_REMOVED lines=13> */
.L_x_4:


//--------------------- .nv.shared.reserved.0     --------------------------
	.section	.nv.shared.reserved.0,"aw",@nobits
	.weak		__nv_reservedSMEM_offset_0_alias
	.size		__nv_reservedSMEM_offset_0_alias, 0, 64
	.other		__nv_reservedSMEM_offset_0_alias,@"STO_CUDA_RESERVED_SHARED STV_DEFAULT"
__nv_reservedSMEM_offset_0_alias:
	.zero		0
	.zero		64


//--------------------- .nv.constant0._Z10mandelbrotPc --------------------------
	.section	.nv.constant0._Z10mandelbrotPc,"a",@progbits
	.sectionflags	@""
	.align	4
.nv.constant0._Z10mandelbrotPc:
	.zero		904


//--------------------- SYMBOLS --------------------------

	.type		.nv.reservedSmem.offset0,@object
	.size		.nv.reservedSmem.offset0,0x4
